	.headerflags	@"EF_CUDA_TEXMODE_UNIFIED EF_CUDA_64BIT_ADDRESS EF_CUDA_ACCELERATORS EF_CUDA_SM90 EF_CUDA_VIRTUAL_SM(EF_CUDA_SM90)"
	.elftype	@"ET_EXEC"


//--------------------- .nv.info                  --------------------------
	.section	.nv.info,"",@"SHT_CUDA_INFO"
	.align	4


	//----- nvinfo : EIATTR_REGCOUNT
	.align		4
        /*0000*/ 	.byte	0x04, 0x2f
        /*0002*/ 	.short	(.L_3 - .L_2)
	.align		4
.L_2:
        /*0004*/ 	.word	index@(triton_poi_fused__native_batch_norm_legit_no_training_reflection_pad2d_relu_7)
        /*0008*/ 	.word	0x00000020


	//----- nvinfo : EIATTR_MIN_STACK_SIZE
	.align		4
.L_3:
        /*000c*/ 	.byte	0x04, 0x12
        /*000e*/ 	.short	(.L_5 - .L_4)
	.align		4
.L_4:
        /*0010*/ 	.word	index@(triton_poi_fused__native_batch_norm_legit_no_training_reflection_pad2d_relu_7)
        /*0014*/ 	.word	0x00000000


	//----- nvinfo : EIATTR_FRAME_SIZE
	.align		4
.L_5:
        /*0018*/ 	.byte	0x04, 0x11
        /*001a*/ 	.short	(.L_7 - .L_6)
	.align		4
.L_6:
        /*001c*/ 	.word	index@(triton_poi_fused__native_batch_norm_legit_no_training_reflection_pad2d_relu_7)
        /*0020*/ 	.word	0x00000000


	//----- nvinfo : EIATTR_MIN_STACK_SIZE
	.align		4
.L_7:
        /*0024*/ 	.byte	0x04, 0x12
        /*0026*/ 	.short	(.L_9 - .L_8)
	.align		4
.L_8:
        /*0028*/ 	.word	index@(triton_poi_fused__native_batch_norm_legit_no_training_reflection_pad2d_relu_7)
        /*002c*/ 	.word	0x00000000
.L_9:


//--------------------- .nv.info.triton_poi_fused__native_batch_norm_legit_no_training_reflection_pad2d_relu_7 --------------------------
	.section	.nv.info.triton_poi_fused__native_batch_norm_legit_no_training_reflection_pad2d_relu_7,"",@"SHT_CUDA_INFO"
	.sectionflags	@""
	.align	4


	//----- nvinfo : EIATTR_CUDA_API_VERSION
	.align		4
        /*0000*/ 	.byte	0x04, 0x37
        /*0002*/ 	.short	(.L_11 - .L_10)
.L_10:
        /*0004*/ 	.word	0x0000007c


	//----- nvinfo : EIATTR_KPARAM_INFO
	.align		4
.L_11:
        /*0008*/ 	.byte	0x04, 0x17
        /*000a*/ 	.short	(.L_13 - .L_12)
.L_12:
        /*000c*/ 	.word	0x00000000
        /*0010*/ 	.short	0x0006
        /*0012*/ 	.short	0x0030
        /*0014*/ 	.byte	0x00, 0xf0, 0x11, 0x00


	//----- nvinfo : EIATTR_KPARAM_INFO
	.align		4
.L_13:
        /*0018*/ 	.byte	0x04, 0x17
        /*001a*/ 	.short	(.L_15 - .L_14)
.L_14:
        /*001c*/ 	.word	0x00000000
        /*0020*/ 	.short	0x0005
        /*0022*/ 	.short	0x0028
        /*0024*/ 	.byte	0x00, 0xf4, 0x21, 0x00


	//----- nvinfo : EIATTR_KPARAM_INFO
	.align		4
.L_15:
        /*0028*/ 	.byte	0x04, 0x17
        /*002a*/ 	.short	(.L_17 - .L_16)
.L_16:
        /*002c*/ 	.word	0x00000000
        /*0030*/ 	.short	0x0004
        /*0032*/ 	.short	0x0020
        /*0034*/ 	.byte	0x00, 0xf4, 0x21, 0x00


	//----- nvinfo : EIATTR_KPARAM_INFO
	.align		4
.L_17:
        /*0038*/ 	.byte	0x04, 0x17
        /*003a*/ 	.short	(.L_19 - .L_18)
.L_18:
        /*003c*/ 	.word	0x00000000
        /*0040*/ 	.short	0x0003
        /*0042*/ 	.short	0x0018
        /*0044*/ 	.byte	0x00, 0xf4, 0x21, 0x00


	//----- nvinfo : EIATTR_KPARAM_INFO
	.align		4
.L_19:
        /*0048*/ 	.byte	0x04, 0x17
        /*004a*/ 	.short	(.L_21 - .L_20)
.L_20:
        /*004c*/ 	.word	0x00000000
        /*0050*/ 	.short	0x0002
        /*0052*/ 	.short	0x0010
        /*0054*/ 	.byte	0x00, 0xf4, 0x21, 0x00


	//----- nvinfo : EIATTR_KPARAM_INFO
	.align		4
.L_21:
        /*0058*/ 	.byte	0x04, 0x17
        /*005a*/ 	.short	(.L_23 - .L_22)
.L_22:
        /*005c*/ 	.word	0x00000000
        /*0060*/ 	.short	0x0001
        /*0062*/ 	.short	0x0008
        /*0064*/ 	.byte	0x00, 0xf4, 0x21, 0x00


	//----- nvinfo : EIATTR_KPARAM_INFO
	.align		4
.L_23:
        /*0068*/ 	.byte	0x04, 0x17
        /*006a*/ 	.short	(.L_25 - .L_24)
.L_24:
        /*006c*/ 	.word	0x00000000
        /*0070*/ 	.short	0x0000
        /*0072*/ 	.short	0x0000
        /*0074*/ 	.byte	0x00, 0xf4, 0x21, 0x00


	//----- nvinfo : EIATTR_SPARSE_MMA_MASK
	.align		4
.L_25:
        /*0078*/ 	.byte	0x03, 0x50
        /*007a*/ 	.short	0x0000


	//----- nvinfo : EIATTR_MAXREG_COUNT
	.align		4
        /*007c*/ 	.byte	0x03, 0x1b
        /*007e*/ 	.short	0x00ff


	//----- nvinfo : EIATTR_EXIT_INSTR_OFFSETS
	.align		4
        /*0080*/ 	.byte	0x04, 0x1c
        /*0082*/ 	.short	(.L_27 - .L_26)


	//   ....[0]....
.L_26:
        /*0084*/ 	.word	0x00001060


	//----- nvinfo : EIATTR_REQNTID
	.align		4
.L_27:
        /*0088*/ 	.byte	0x04, 0x10
        /*008a*/ 	.short	(.L_29 - .L_28)
.L_28:
        /*008c*/ 	.word	0x00000080
        /*0090*/ 	.word	0x00000001
        /*0094*/ 	.word	0x00000001


	//----- nvinfo : EIATTR_CBANK_PARAM_SIZE
	.align		4
.L_29:
        /*0098*/ 	.byte	0x03, 0x19
        /*009a*/ 	.short	0x0034


	//----- nvinfo : EIATTR_PARAM_CBANK
	.align		4
        /*009c*/ 	.byte	0x04, 0x0a
        /*009e*/ 	.short	(.L_31 - .L_30)
	.align		4
.L_30:
        /*00a0*/ 	.word	index@(.nv.constant0.triton_poi_fused__native_batch_norm_legit_no_training_reflection_pad2d_relu_7)
        /*00a4*/ 	.short	0x0210
        /*00a6*/ 	.short	0x0034


	//----- nvinfo : EIATTR_SW_WAR
	.align		4
.L_31:
        /*00a8*/ 	.byte	0x04, 0x36
        /*00aa*/ 	.short	(.L_33 - .L_32)
.L_32:
        /*00ac*/ 	.word	0x00000008
.L_33:


//--------------------- .nv.callgraph             --------------------------
	.section	.nv.callgraph,"",@"SHT_CUDA_CALLGRAPH"
	.align	4
	.sectionentsize	8
	.align		4
        /*0000*/ 	.word	0x00000000
	.align		4
        /*0004*/ 	.word	0xffffffff
	.align		4
        /*0008*/ 	.word	0x00000000
	.align		4
        /*000c*/ 	.word	0xfffffffe
	.align		4
        /*0010*/ 	.word	0x00000000
	.align		4
        /*0014*/ 	.word	0xfffffffd
	.align		4
        /*0018*/ 	.word	0x00000000
	.align		4
        /*001c*/ 	.word	0xfffffffc


//--------------------- .nv.constant4             --------------------------
	.section	.nv.constant4,"a",@progbits
	.align	8
	.align		8
.nv.constant4:
        /*0000*/ 	.dword	_$_str
	.align		8
        /*0008*/ 	.dword	_$_str_$_2


//--------------------- .text.triton_poi_fused__native_batch_norm_legit_no_training_reflection_pad2d_relu_7 --------------------------
	.section	.text.triton_poi_fused__native_batch_norm_legit_no_training_reflection_pad2d_relu_7,"ax",@progbits
	.align	128
        .global         triton_poi_fused__native_batch_norm_legit_no_training_reflection_pad2d_relu_7
        .type           triton_poi_fused__native_batch_norm_legit_no_training_reflection_pad2d_relu_7,@function
        .size           triton_poi_fused__native_batch_norm_legit_no_training_reflection_pad2d_relu_7,(.L_x_1 - triton_poi_fused__native_batch_norm_legit_no_training_reflection_pad2d_relu_7)
        .other          triton_poi_fused__native_batch_norm_legit_no_training_reflection_pad2d_relu_7,@"STO_CUDA_ENTRY STV_DEFAULT"
triton_poi_fused__native_batch_norm_legit_no_training_reflection_pad2d_relu_7:
.text.triton_poi_fused__native_batch_norm_legit_no_training_reflection_pad2d_relu_7:
[----:B------:R-:W-:Y:S01]  /*0000*/  LDC R1, c[0x0][0x28] ;  /* 0x00000a00ff017b82 */ /* 0x000fe20000000800 */
[----:B------:R-:W1:Y:S07]  /*0010*/  S2R R0, SR_TID.X ;  /* 0x0000000000007919 */ /* 0x000e6e0000002100 */
[----:B------:R-:W2:Y:S01]  /*0020*/  LDC.64 R22, c[0x0][0x220] ;  /* 0x00008800ff167b82 */ /* 0x000ea20000000a00 */
[----:B------:R-:W-:Y:S01]  /*0030*/  ULDC.64 UR4, c[0x0][0x208] ;  /* 0x0000820000047ab9 */ /* 0x000fe20000000a00 */
[----:B------:R-:W3:Y:S01]  /*0040*/  S2R R5, SR_CTAID.X ;  /* 0x0000000000057919 */ /* 0x000ee20000002500 */
[----:B-1----:R-:W-:-:S05]  /*0050*/  IMAD.SHL.U32 R0, R0, 0x4, RZ ;  /* 0x0000000400007824 */ /* 0x002fca00078e00ff */
[----:B------:R-:W-:-:S05]  /*0060*/  LOP3.LUT R0, R0, 0x1fc, RZ, 0xc0, !PT ;  /* 0x000001fc00007812 */ /* 0x000fca00078ec0ff */
[----:B---3--:R-:W-:-:S04]  /*0070*/  IMAD R5, R5, 0x400, R0 ;  /* 0x0000040005057824 */ /* 0x008fc800078e0200 */
[C---:B------:R-:W-:Y:S01]  /*0080*/  VIADD R2, R5.reuse, 0x3 ;  /* 0x0000000305027836 */ /* 0x040fe20000000000 */
[----:B------:R-:W-:Y:S01]  /*0090*/  IADD3 R10, R5, 0x1, RZ ;  /* 0x00000001050a7810 */ /* 0x000fe20007ffe0ff */
[----:B------:R-:W-:Y:S01]  /*00a0*/  IMAD.HI R6, R5, 0x66666667, RZ ;  /* 0x6666666705067827 */ /* 0x000fe200078e02ff */
[----:B------:R-:W-:-:S03]  /*00b0*/  IADD3 R0, R5, 0x200, RZ ;  /* 0x0000020005007810 */ /* 0x000fc60007ffe0ff */
[----:B------:R-:W-:Y:S01]  /*00c0*/  IMAD.HI R11, R5, 0x51eb851f, RZ ;  /* 0x51eb851f050b7827 */ /* 0x000fe200078e02ff */
[----:B------:R-:W-:-:S03]  /*00d0*/  SHF.R.U32.HI R3, RZ, 0x1f, R6 ;  /* 0x0000001fff037819 */ /* 0x000fc60000011606 */
[----:B------:R-:W-:Y:S01]  /*00e0*/  IMAD.HI R12, R2, 0x66666667, RZ ;  /* 0x66666667020c7827 */ /* 0x000fe200078e02ff */
[----:B------:R-:W-:Y:S02]  /*00f0*/  SHF.R.U32.HI R14, RZ, 0x1f, R11 ;  /* 0x0000001fff0e7819 */ /* 0x000fe4000001160b */
[----:B------:R-:W-:Y:S01]  /*0100*/  LEA.HI.SX32 R6, R6, R3, 0x1e ;  /* 0x0000000306067211 */ /* 0x000fe200078ff2ff */
[----:B------:R-:W-:Y:S01]  /*0110*/  IMAD.HI R4, R10, 0x66666667, RZ ;  /* 0x666666670a047827 */ /* 0x000fe200078e02ff */
[----:B------:R-:W-:Y:S02]  /*0120*/  SHF.R.U32.HI R9, RZ, 0x1f, R12 ;  /* 0x0000001fff097819 */ /* 0x000fe4000001160c */
[----:B------:R-:W-:Y:S01]  /*0130*/  LEA.HI.SX32 R3, R11, R14, 0x1b ;  /* 0x0000000e0b037211 */ /* 0x000fe200078fdaff */
[----:B------:R-:W-:Y:S01]  /*0140*/  VIADD R8, R5, 0x2 ;  /* 0x0000000205087836 */ /* 0x000fe20000000000 */
[----:B------:R-:W-:Y:S01]  /*0150*/  SHF.R.U32.HI R7, RZ, 0x1f, R4 ;  /* 0x0000001fff077819 */ /* 0x000fe20000011604 */
[----:B------:R-:W-:Y:S01]  /*0160*/  IMAD.HI R18, R0, 0x51eb851f, RZ ;  /* 0x51eb851f00127827 */ /* 0x000fe200078e02ff */
[----:B------:R-:W-:-:S02]  /*0170*/  LEA.HI.SX32 R12, R12, R9, 0x1e ;  /* 0x000000090c0c7211 */ /* 0x000fc400078ff2ff */
[----:B------:R-:W-:Y:S01]  /*0180*/  LEA.HI.SX32 R7, R4, R7, 0x1e ;  /* 0x0000000704077211 */ /* 0x000fe200078ff2ff */
[----:B------:R-:W-:Y:S01]  /*0190*/  IMAD.HI R11, R8, 0x66666667, RZ ;  /* 0x66666667080b7827 */ /* 0x000fe200078e02ff */
[----:B------:R-:W-:-:S03]  /*01a0*/  SHF.R.U32.HI R19, RZ, 0x1f, R18 ;  /* 0x0000001fff137819 */ /* 0x000fc60000011612 */
[C---:B------:R-:W-:Y:S01]  /*01b0*/  VIADD R9, R5.reuse, 0x201 ;  /* 0x0000020105097836 */ /* 0x040fe20000000000 */
[----:B------:R-:W-:Y:S01]  /*01c0*/  SHF.R.U32.HI R4, RZ, 0x1f, R11 ;  /* 0x0000001fff047819 */ /* 0x000fe2000001160b */
[----:B------:R-:W-:Y:S01]  /*01d0*/  VIADD R28, R5, 0x203 ;  /* 0x00000203051c7836 */ /* 0x000fe20000000000 */
[----:B------:R-:W-:Y:S01]  /*01e0*/  LEA.HI.SX32 R18, R18, R19, 0x1b ;  /* 0x0000001312127211 */ /* 0x000fe200078fdaff */
[----:B------:R-:W-:Y:S01]  /*01f0*/  IMAD.HI R13, R0, 0x66666667, RZ ;  /* 0x66666667000d7827 */ /* 0x000fe200078e02ff */
[----:B------:R-:W-:-:S03]  /*0200*/  LEA.HI.SX32 R11, R11, R4, 0x1e ;  /* 0x000000040b0b7211 */ /* 0x000fc600078ff2ff */
[----:B------:R-:W-:Y:S01]  /*0210*/  IMAD.HI R15, R9, 0x66666667, RZ ;  /* 0x66666667090f7827 */ /* 0x000fe200078e02ff */
[----:B------:R-:W-:-:S03]  /*0220*/  SHF.R.U32.HI R4, RZ, 0x1f, R13 ;  /* 0x0000001fff047819 */ /* 0x000fc6000001160d */
[----:B------:R-:W-:Y:S01]  /*0230*/  IMAD.HI R17, R28, 0x66666667, RZ ;  /* 0x666666671c117827 */ /* 0x000fe200078e02ff */
[----:B------:R-:W-:-:S03]  /*0240*/  SHF.R.U32.HI R16, RZ, 0x1f, R15 ;  /* 0x0000001fff107819 */ /* 0x000fc6000001160f */
[----:B------:R-:W-:Y:S01]  /*0250*/  IMAD R14, R7, 0xa, RZ ;  /* 0x0000000a070e7824 */ /* 0x000fe200078e02ff */
[----:B------:R-:W-:Y:S01]  /*0260*/  SHF.R.U32.HI R20, RZ, 0x1f, R17 ;  /* 0x0000001fff147819 */ /* 0x000fe20000011611 */
[----:B------:R-:W-:Y:S01]  /*0270*/  IMAD.HI R19, R6, 0x66666667, RZ ;  /* 0x6666666706137827 */ /* 0x000fe200078e02ff */
[----:B------:R-:W-:Y:S02]  /*0280*/  LEA.HI.SX32 R7, R13, R4, 0x1e ;  /* 0x000000040d077211 */ /* 0x000fe400078ff2ff */
[----:B------:R-:W-:Y:S01]  /*0290*/  LEA.HI.SX32 R13, R15, R16, 0x1e ;  /* 0x000000100f0d7211 */ /* 0x000fe200078ff2ff */
[----:B------:R-:W-:Y:S01]  /*02a0*/  IMAD R15, R12, 0xa, RZ ;  /* 0x0000000a0c0f7824 */ /* 0x000fe200078e02ff */
[----:B------:R-:W-:Y:S01]  /*02b0*/  LEA.HI.SX32 R4, R17, R20, 0x1e ;  /* 0x0000001411047211 */ /* 0x000fe200078ff2ff */
[----:B------:R-:W-:Y:S01]  /*02c0*/  IMAD R12, R11, 0xa, RZ ;  /* 0x0000000a0b0c7824 */ /* 0x000fe200078e02ff */
[----:B------:R-:W-:Y:S02]  /*02d0*/  LOP3.LUT R17, RZ, R14, RZ, 0x33, !PT ;  /* 0x0000000eff117212 */ /* 0x000fe400078e33ff */
[----:B------:R-:W-:-:S02]  /*02e0*/  SHF.R.U32.HI R16, RZ, 0x1f, R19 ;  /* 0x0000001fff107819 */ /* 0x000fc40000011613 */
[----:B------:R-:W-:Y:S02]  /*02f0*/  IADD3 R10, R10, R17, RZ ;  /* 0x000000110a0a7210 */ /* 0x000fe40007ffe0ff */
[----:B------:R-:W-:Y:S01]  /*0300*/  LEA.HI.SX32 R14, R19, R16, 0x1e ;  /* 0x00000010130e7211 */ /* 0x000fe200078ff2ff */
[----:B------:R-:W-:Y:S01]  /*0310*/  IMAD.HI R16, R11, 0x66666667, RZ ;  /* 0x666666670b107827 */ /* 0x000fe200078e02ff */
[----:B------:R-:W-:Y:S02]  /*0320*/  LOP3.LUT R21, RZ, R15, RZ, 0x33, !PT ;  /* 0x0000000fff157212 */ /* 0x000fe400078e33ff */
[----:B------:R-:W-:Y:S01]  /*0330*/  LOP3.LUT R17, RZ, R12, RZ, 0x33, !PT ;  /* 0x0000000cff117212 */ /* 0x000fe200078e33ff */
[C---:B------:R-:W-:Y:S02]  /*0340*/  IMAD R15, R7.reuse, 0xa, RZ ;  /* 0x0000000a070f7824 */ /* 0x040fe400078e02ff */
[----:B------:R-:W-:-:S03]  /*0350*/  IMAD.HI R19, R7, 0x66666667, RZ ;  /* 0x6666666707137827 */ /* 0x000fc600078e02ff */
[----:B------:R-:W-:Y:S01]  /*0360*/  LOP3.LUT R15, RZ, R15, RZ, 0x33, !PT ;  /* 0x0000000fff0f7212 */ /* 0x000fe200078e33ff */
[----:B------:R-:W-:Y:S01]  /*0370*/  IMAD.IADD R8, R8, 0x1, R17 ;  /* 0x0000000108087824 */ /* 0x000fe200078e0211 */
[----:B------:R-:W-:Y:S01]  /*0380*/  SHF.R.U32.HI R17, RZ, 0x1f, R16 ;  /* 0x0000001fff117819 */ /* 0x000fe20000011610 */
[----:B------:R-:W-:Y:S01]  /*0390*/  IMAD.IADD R12, R2, 0x1, R21 ;  /* 0x00000001020c7824 */ /* 0x000fe200078e0215 */
[----:B------:R-:W-:Y:S01]  /*03a0*/  IADD3 R0, R0, R15, RZ ;  /* 0x0000000f00007210 */ /* 0x000fe20007ffe0ff */
[----:B------:R-:W-:Y:S01]  /*03b0*/  IMAD R2, R13, 0xa, RZ ;  /* 0x0000000a0d027824 */ /* 0x000fe200078e02ff */
[----:B------:R-:W-:Y:S01]  /*03c0*/  LEA.HI.SX32 R17, R16, R17, 0x1e ;  /* 0x0000001110117211 */ /* 0x000fe200078ff2ff */
[----:B------:R-:W-:Y:S01]  /*03d0*/  IMAD R15, R6, 0xa, RZ ;  /* 0x0000000a060f7824 */ /* 0x000fe200078e02ff */
[----:B------:R-:W-:Y:S01]  /*03e0*/  SHF.R.U32.HI R20, RZ, 0x1f, R19 ;  /* 0x0000001fff147819 */ /* 0x000fe20000011613 */
[----:B------:R-:W-:Y:S01]  /*03f0*/  IMAD R14, R14, 0xa, RZ ;  /* 0x0000000a0e0e7824 */ /* 0x000fe200078e02ff */
[----:B------:R-:W-:Y:S01]  /*0400*/  LOP3.LUT R2, RZ, R2, RZ, 0x33, !PT ;  /* 0x00000002ff027212 */ /* 0x000fe200078e33ff */
[----:B------:R-:W-:Y:S01]  /*0410*/  IMAD R17, R17, 0xa, RZ ;  /* 0x0000000a11117824 */ /* 0x000fe200078e02ff */
[----:B------:R-:W-:-:S02]  /*0420*/  SHF.R.S32.HI R16, RZ, 0x1f, R3 ;  /* 0x0000001fff107819 */ /* 0x000fc40000011403 */
[----:B------:R-:W-:Y:S01]  /*0430*/  LEA.HI.SX32 R13, R19, R20, 0x1e ;  /* 0x00000014130d7211 */ /* 0x000fe200078ff2ff */
[----:B------:R-:W-:Y:S01]  /*0440*/  IMAD.IADD R2, R9, 0x1, R2 ;  /* 0x0000000109027824 */ /* 0x000fe200078e0202 */
[----:B------:R-:W-:Y:S02]  /*0450*/  LOP3.LUT R20, RZ, R15, RZ, 0x33, !PT ;  /* 0x0000000fff147212 */ /* 0x000fe400078e33ff */
[----:B------:R-:W-:Y:S02]  /*0460*/  LEA.HI R16, R16, R3, RZ, 0x9 ;  /* 0x0000000310107211 */ /* 0x000fe400078f48ff */
[----:B------:R-:W-:Y:S01]  /*0470*/  LOP3.LUT R9, RZ, R14, RZ, 0x33, !PT ;  /* 0x0000000eff097212 */ /* 0x000fe200078e33ff */
[----:B------:R-:W-:Y:S01]  /*0480*/  IMAD.IADD R20, R5, 0x1, R20 ;  /* 0x0000000105147824 */ /* 0x000fe200078e0214 */
[----:B------:R-:W-:Y:S02]  /*0490*/  LOP3.LUT R14, RZ, R17, RZ, 0x33, !PT ;  /* 0x00000011ff0e7212 */ /* 0x000fe400078e33ff */
[----:B------:R-:W-:-:S02]  /*04a0*/  LOP3.LUT R16, R16, 0xfffffe00, RZ, 0xc0, !PT ;  /* 0xfffffe0010107812 */ /* 0x000fc400078ec0ff */
[----:B------:R-:W-:Y:S01]  /*04b0*/  IABS R20, R20 ;  /* 0x0000001400147213 */ /* 0x000fe20000000000 */
[----:B------:R-:W-:Y:S01]  /*04c0*/  IMAD.IADD R11, R11, 0x1, R14 ;  /* 0x000000010b0b7824 */ /* 0x000fe200078e020e */
[----:B------:R-:W-:Y:S01]  /*04d0*/  IABS R14, R10 ;  /* 0x0000000a000e7213 */ /* 0x000fe20000000000 */
[----:B------:R-:W-:Y:S01]  /*04e0*/  IMAD.IADD R24, R3, 0x1, -R16 ;  /* 0x0000000103187824 */ /* 0x000fe200078e0a10 */
[----:B------:R-:W-:Y:S02]  /*04f0*/  IABS R16, R12 ;  /* 0x0000000c00107213 */ /* 0x000fe40000000000 */
[----:B------:R-:W-:Y:S01]  /*0500*/  MOV R10, R20 ;  /* 0x00000014000a7202 */ /* 0x000fe20000000f00 */
[----:B------:R-:W-:Y:S01]  /*0510*/  IMAD.MOV.U32 R12, RZ, RZ, R14 ;  /* 0x000000ffff0c7224 */ /* 0x000fe200078e000e */
[----:B------:R-:W-:Y:S01]  /*0520*/  IABS R15, R8 ;  /* 0x00000008000f7213 */ /* 0x000fe20000000000 */
[----:B------:R-:W-:Y:S01]  /*0530*/  IMAD.MOV.U32 R14, RZ, RZ, R16 ;  /* 0x000000ffff0e7224 */ /* 0x000fe200078e0010 */
[----:B------:R-:W-:Y:S01]  /*0540*/  IADD3 R9, R6, R9, RZ ;  /* 0x0000000906097210 */ /* 0x000fe20007ffe0ff */
[----:B------:R-:W-:Y:S01]  /*0550*/  IMAD R6, R13, 0xa, RZ ;  /* 0x0000000a0d067824 */ /* 0x000fe200078e02ff */
[----:B------:R-:W-:Y:S01]  /*0560*/  IADD3 R8, R10, -0x7, RZ ;  /* 0xfffffff90a087810 */ /* 0x000fe20007ffe0ff */
[----:B------:R-:W-:Y:S01]  /*0570*/  IMAD.MOV.U32 R13, RZ, RZ, R15 ;  /* 0x000000ffff0d7224 */ /* 0x000fe200078e000f */
[----:B------:R-:W-:Y:S01]  /*0580*/  IABS R9, R9 ;  /* 0x0000000900097213 */ /* 0x000fe20000000000 */
[----:B------:R-:W-:Y:S01]  /*0590*/  VIADD R10, R12, 0xfffffff9 ;  /* 0xfffffff90c0a7836 */ /* 0x000fe20000000000 */
[----:B------:R-:W-:Y:S01]  /*05a0*/  IADD3 R12, R14, -0x7, RZ ;  /* 0xfffffff90e0c7810 */ /* 0x000fe20007ffe0ff */
[----:B--2---:R-:W-:Y:S01]  /*05b0*/  IMAD.WIDE R26, R24, 0x4, R22 ;  /* 0x00000004181a7825 */ /* 0x004fe200078e0216 */
[----:B------:R-:W-:-:S02]  /*05c0*/  IABS R14, R8 ;  /* 0x00000008000e7213 */ /* 0x000fc40000000000 */
[----:B------:R-:W-:Y:S01]  /*05d0*/  IABS R20, R12 ;  /* 0x0000000c00147213 */ /* 0x000fe20000000000 */
[----:B------:R-:W-:Y:S01]  /*05e0*/  VIADD R8, R13, 0xfffffff9 ;  /* 0xfffffff90d087836 */ /* 0x000fe20000000000 */
[----:B------:R-:W-:Y:S02]  /*05f0*/  IABS R13, R10 ;  /* 0x0000000a000d7213 */ /* 0x000fe40000000000 */
[----:B------:R-:W-:Y:S02]  /*0600*/  IABS R10, R11 ;  /* 0x0000000b000a7213 */ /* 0x000fe40000000000 */
[----:B------:R-:W-:Y:S02]  /*0610*/  IABS R16, R8 ;  /* 0x0000000800107213 */ /* 0x000fe40000000000 */
[----:B------:R-:W-:Y:S01]  /*0620*/  IADD3 R8, R9, -0x7, RZ ;  /* 0xfffffff909087810 */ /* 0x000fe20007ffe0ff */
[----:B------:R-:W-:Y:S01]  /*0630*/  VIADD R9, R10, 0xfffffff9 ;  /* 0xfffffff90a097836 */ /* 0x000fe20000000000 */
[----:B------:R-:W-:-:S02]  /*0640*/  LEA R3, R3, 0x3f, 0x6 ;  /* 0x0000003f03037811 */ /* 0x000fc400078e30ff */
[----:B------:R-:W-:Y:S01]  /*0650*/  MOV R12, R14 ;  /* 0x0000000e000c7202 */ /* 0x000fe20000000f00 */
[----:B------:R-:W-:Y:S01]  /*0660*/  IMAD.MOV.U32 R14, RZ, RZ, R13 ;  /* 0x000000ffff0e7224 */ /* 0x000fe200078e000d */
[----:B------:R-:W-:Y:S01]  /*0670*/  IABS R10, R8 ;  /* 0x00000008000a7213 */ /* 0x000fe20000000000 */
[C---:B------:R-:W-:Y:S01]  /*0680*/  IMAD.IADD R17, R3.reuse, 0x1, -R20 ;  /* 0x0000000103117824 */ /* 0x040fe200078e0a14 */
[----:B------:R-:W-:Y:S01]  /*0690*/  SHF.R.S32.HI R11, RZ, 0x1f, R18 ;  /* 0x0000001fff0b7819 */ /* 0x000fe20000011412 */
[----:B------:R-:W-:Y:S01]  /*06a0*/  IMAD.IADD R15, R3, 0x1, -R14 ;  /* 0x00000001030f7824 */ /* 0x000fe200078e0a0e */
[----:B------:R-:W-:Y:S01]  /*06b0*/  IADD3 R8, R3, -R12, RZ ;  /* 0x8000000c03087210 */ /* 0x000fe20007ffe0ff */
[----:B------:R-:W1:Y:S01]  /*06c0*/  LDC.64 R20, c[0x0][0x210] ;  /* 0x00008400ff147b82 */ /* 0x000e620000000a00 */
[----:B------:R-:W-:Y:S01]  /*06d0*/  IABS R12, R9 ;  /* 0x00000009000c7213 */ /* 0x000fe20000000000 */
[----:B------:R-:W-:Y:S01]  /*06e0*/  IMAD R15, R10, -0x8, R15 ;  /* 0xfffffff80a0f7824 */ /* 0x000fe200078e020f */
[----:B------:R-:W-:-:S02]  /*06f0*/  LOP3.LUT R6, RZ, R6, RZ, 0x33, !PT ;  /* 0x00000006ff067212 */ /* 0x000fc400078e33ff */
[----:B------:R-:W-:Y:S01]  /*0700*/  IADD3 R9, R3, -R16, RZ ;  /* 0x8000001003097210 */ /* 0x000fe20007ffe0ff */
[----:B------:R-:W-:Y:S01]  /*0710*/  IMAD R3, R10, -0x8, R8 ;  /* 0xfffffff80a037824 */ /* 0x000fe200078e0208 */
[----:B------:R-:W-:Y:S01]  /*0720*/  LEA.HI R11, R11, R18, RZ, 0x9 ;  /* 0x000000120b0b7211 */ /* 0x000fe200078f48ff */
[C---:B------:R-:W-:Y:S01]  /*0730*/  IMAD R17, R12.reuse, -0x8, R17 ;  /* 0xfffffff80c117824 */ /* 0x040fe200078e0211 */
[----:B------:R-:W-:Y:S01]  /*0740*/  IADD3 R6, R7, R6, RZ ;  /* 0x0000000607067210 */ /* 0x000fe20007ffe0ff */
[----:B------:R-:W-:Y:S01]  /*0750*/  IMAD R7, R12, -0x8, R9 ;  /* 0xfffffff80c077824 */ /* 0x000fe200078e0209 */
[----:B------:R-:W-:Y:S01]  /*0760*/  LOP3.LUT R11, R11, 0xfffffe00, RZ, 0xc0, !PT ;  /* 0xfffffe000b0b7812 */ /* 0x000fe200078ec0ff */
[----:B------:R-:W2:Y:S01]  /*0770*/  LDC.64 R8, c[0x0][0x218] ;  /* 0x00008600ff087b82 */ /* 0x000ea20000000a00 */
[----:B------:R-:W-:Y:S02]  /*0780*/  IABS R0, R0 ;  /* 0x0000000000007213 */ /* 0x000fe40000000000 */
[----:B------:R-:W-:Y:S01]  /*0790*/  IABS R2, R2 ;  /* 0x0000000200027213 */ /* 0x000fe20000000000 */
[----:B------:R-:W-:Y:S01]  /*07a0*/  IMAD.IADD R25, R18, 0x1, -R11 ;  /* 0x0000000112197824 */ /* 0x000fe200078e0a0b */
[----:B------:R-:W-:Y:S01]  /*07b0*/  IABS R6, R6 ;  /* 0x0000000600067213 */ /* 0x000fe20000000000 */
[----:B------:R-:W-:Y:S01]  /*07c0*/  VIADD R0, R0, 0xfffffff9 ;  /* 0xfffffff900007836 */ /* 0x000fe20000000000 */
[----:B------:R-:W-:Y:S01]  /*07d0*/  IADD3 R2, R2, -0x7, RZ ;  /* 0xfffffff902027810 */ /* 0x000fe20007ffe0ff */
[----:B------:R-:W3:Y:S01]  /*07e0*/  LDC.64 R10, c[0x0][0x228] ;  /* 0x00008a00ff0a7b82 */ /* 0x000ee20000000a00 */
[----:B------:R-:W-:Y:S01]  /*07f0*/  LEA R18, R18, 0x3f, 0x6 ;  /* 0x0000003f12127811 */ /* 0x000fe200078e30ff */
[----:B------:R-:W-:Y:S01]  /*0800*/  IMAD R16, R4, 0xa, RZ ;  /* 0x0000000a04107824 */ /* 0x000fe200078e02ff */
[----:B------:R-:W-:Y:S01]  /*0810*/  IABS R29, R0 ;  /* 0x00000000001d7213 */ /* 0x000fe20000000000 */
[----:B------:R-:W-:Y:S01]  /*0820*/  IMAD.WIDE R22, R25, 0x4, R22 ;  /* 0x0000000419167825 */ /* 0x000fe200078e0216 */
[----:B------:R-:W-:-:S02]  /*0830*/  IADD3 R0, R6, -0x7, RZ ;  /* 0xfffffff906007810 */ /* 0x000fc40007ffe0ff */
[----:B------:R-:W-:Y:S01]  /*0840*/  IABS R19, R2 ;  /* 0x0000000200137213 */ /* 0x000fe20000000000 */
[----:B------:R-:W-:Y:S01]  /*0850*/  IMAD.IADD R29, R18, 0x1, -R29 ;  /* 0x00000001121d7824 */ /* 0x000fe200078e0a1d */
[----:B------:R-:W-:Y:S01]  /*0860*/  IABS R0, R0 ;  /* 0x0000000000007213 */ /* 0x000fe20000000000 */
[----:B-1----:R-:W-:Y:S01]  /*0870*/  IMAD.WIDE R14, R15, 0x4, R20 ;  /* 0x000000040f0e7825 */ /* 0x002fe200078e0214 */
[----:B------:R-:W-:Y:S01]  /*0880*/  IADD3 R19, R18, -R19, RZ ;  /* 0x8000001312137210 */ /* 0x000fe20007ffe0ff */
[----:B------:R-:W4:Y:S01]  /*0890*/  LDG.E.EL R22, desc[UR4][R22.64] ;  /* 0x0000000416167981 */ /* 0x000f22000c2e1900 */
[----:B------:R-:W-:Y:S01]  /*08a0*/  LOP3.LUT R16, RZ, R16, RZ, 0x33, !PT ;  /* 0x00000010ff107212 */ /* 0x000fe200078e33ff */
[C---:B------:R-:W-:Y:S01]  /*08b0*/  IMAD R29, R0.reuse, -0x8, R29 ;  /* 0xfffffff8001d7824 */ /* 0x040fe200078e021d */
[----:B------:R-:W1:Y:S01]  /*08c0*/  LDC.64 R12, c[0x0][0x230] ;  /* 0x00008c00ff0c7b82 */ /* 0x000e620000000a00 */
[----:B------:R-:W-:Y:S01]  /*08d0*/  IMAD R19, R0, -0x8, R19 ;  /* 0xfffffff800137824 */ /* 0x000fe200078e0213 */
[----:B------:R5:W4:Y:S04]  /*08e0*/  LDG.E.EL R4, desc[UR4][R14.64] ;  /* 0x000000040e047981 */ /* 0x000b28000c2e1900 */
[----:B------:R2:W4:Y:S01]  /*08f0*/  LDG.E.EL R0, desc[UR4][R26.64] ;  /* 0x000000041a007981 */ /* 0x000522000c2e1900 */
[----:B------:R-:W-:-:S04]  /*0900*/  IMAD.WIDE R6, R7, 0x4, R20 ;  /* 0x0000000407067825 */ /* 0x000fc800078e0214 */
[----:B------:R-:W-:Y:S02]  /*0910*/  IMAD.IADD R28, R28, 0x1, R16 ;  /* 0x000000011c1c7824 */ /* 0x000fe400078e0210 */
[----:B0----5:R-:W-:Y:S01]  /*0920*/  IMAD.WIDE R14, R17, 0x4, R20 ;  /* 0x00000004110e7825 */ /* 0x021fe200078e0214 */
[----:B------:R-:W5:Y:S03]  /*0930*/  LDG.E.EL R6, desc[UR4][R6.64] ;  /* 0x0000000406067981 */ /* 0x000f66000c2e1900 */
[----:B--2---:R-:W-:-:S04]  /*0940*/  IMAD.WIDE R26, R24, 0x4, R8 ;  /* 0x00000004181a7825 */ /* 0x004fc800078e0208 */
[----:B---3--:R-:W-:Y:S01]  /*0950*/  IMAD.WIDE R16, R24, 0x4, R10 ;  /* 0x0000000418107825 */ /* 0x008fe200078e020a */
[----:B------:R0:W2:Y:S04]  /*0960*/  LDG.E.EL R23, desc[UR4][R26.64] ;  /* 0x000000041a177981 */ /* 0x0000a8000c2e1900 */
[----:B------:R3:W2:Y:S01]  /*0970*/  LDG.E.EL R7, desc[UR4][R16.64] ;  /* 0x0000000410077981 */ /* 0x0006a2000c2e1900 */
[----:B0-----:R-:W-:-:S05]  /*0980*/  IADD3 R26, R5, 0x202, RZ ;  /* 0x00000202051a7810 */ /* 0x001fca0007ffe0ff */
[----:B---3--:R-:W-:-:S05]  /*0990*/  IMAD.HI R16, R26, 0x66666667, RZ ;  /* 0x666666671a107827 */ /* 0x008fca00078e02ff */
[----:B------:R-:W-:-:S04]  /*09a0*/  SHF.R.U32.HI R17, RZ, 0x1f, R16 ;  /* 0x0000001fff117819 */ /* 0x000fc80000011610 */
[----:B------:R-:W-:Y:S01]  /*09b0*/  LEA.HI.SX32 R16, R16, R17, 0x1e ;  /* 0x0000001110107211 */ /* 0x000fe200078ff2ff */
[----:B------:R-:W-:-:S04]  /*09c0*/  IMAD.WIDE R2, R3, 0x4, R20 ;  /* 0x0000000403027825 */ /* 0x000fc800078e0214 */
[----:B------:R-:W-:Y:S02]  /*09d0*/  IMAD R17, R16, 0xa, RZ ;  /* 0x0000000a10117824 */ /* 0x000fe400078e02ff */
[----:B------:R-:W3:Y:S03]  /*09e0*/  LDG.E.EL R3, desc[UR4][R2.64] ;  /* 0x0000000402037981 */ /* 0x000ee6000c2e1900 */
[----:B------:R-:W-:-:S05]  /*09f0*/  LOP3.LUT R17, RZ, R17, RZ, 0x33, !PT ;  /* 0x00000011ff117212 */ /* 0x000fca00078e33ff */
[----:B------:R-:W-:Y:S01]  /*0a00*/  IMAD.IADD R26, R26, 0x1, R17 ;  /* 0x000000011a1a7824 */ /* 0x000fe200078e0211 */
[----:B------:R1:W2:Y:S04]  /*0a10*/  LDG.E.EL R2, desc[UR4][R14.64] ;  /* 0x000000040e027981 */ /* 0x0002a8000c2e1900 */
[----:B------:R-:W-:Y:S01]  /*0a20*/  IABS R26, R26 ;  /* 0x0000001a001a7213 */ /* 0x000fe20000000000 */
[----:B-1----:R-:W-:-:S05]  /*0a30*/  IMAD.WIDE R14, R24, 0x4, R12 ;  /* 0x00000004180e7825 */ /* 0x002fca00078e020c */
[----:B------:R0:W5:Y:S02]  /*0a40*/  LDG.E.EL R24, desc[UR4][R14.64] ;  /* 0x000000040e187981 */ /* 0x000164000c2e1900 */
[----:B0-----:R-:W-:-:S04]  /*0a50*/  IMAD.HI R15, R16, 0x66666667, RZ ;  /* 0x66666667100f7827 */ /* 0x001fc800078e02ff */
[----:B------:R-:W-:Y:S01]  /*0a60*/  VIADD R14, R26, 0xfffffff9 ;  /* 0xfffffff91a0e7836 */ /* 0x000fe20000000000 */
[----:B------:R-:W-:-:S04]  /*0a70*/  SHF.R.U32.HI R26, RZ, 0x1f, R15 ;  /* 0x0000001fff1a7819 */ /* 0x000fc8000001160f */
[----:B------:R-:W-:-:S05]  /*0a80*/  LEA.HI.SX32 R26, R15, R26, 0x1e ;  /* 0x0000001a0f1a7211 */ /* 0x000fca00078ff2ff */
[----:B------:R-:W-:-:S05]  /*0a90*/  IMAD R26, R26, 0xa, RZ ;  /* 0x0000000a1a1a7824 */ /* 0x000fca00078e02ff */
[----:B------:R-:W-:Y:S02]  /*0aa0*/  LOP3.LUT R15, RZ, R26, RZ, 0x33, !PT ;  /* 0x0000001aff0f7212 */ /* 0x000fe400078e33ff */
[----:B------:R-:W-:Y:S02]  /*0ab0*/  IABS R17, R28 ;  /* 0x0000001c00117213 */ /* 0x000fe40000000000 */
[----:B------:R-:W-:Y:S02]  /*0ac0*/  IADD3 R15, R16, R15, RZ ;  /* 0x0000000f100f7210 */ /* 0x000fe40007ffe0ff */
[----:B------:R-:W-:Y:S02]  /*0ad0*/  IADD3 R17, R17, -0x7, RZ ;  /* 0xfffffff911117810 */ /* 0x000fe40007ffe0ff */
[----:B------:R-:W-:Y:S02]  /*0ae0*/  IABS R15, R15 ;  /* 0x0000000f000f7213 */ /* 0x000fe40000000000 */
[----:B------:R-:W-:-:S02]  /*0af0*/  IABS R27, R17 ;  /* 0x00000011001b7213 */ /* 0x000fc40000000000 */
[----:B------:R-:W-:Y:S01]  /*0b00*/  IABS R17, R14 ;  /* 0x0000000e00117213 */ /* 0x000fe20000000000 */
[----:B------:R-:W-:-:S03]  /*0b10*/  VIADD R15, R15, 0xfffffff9 ;  /* 0xfffffff90f0f7836 */ /* 0x000fc60000000000 */
[----:B------:R-:W-:Y:S02]  /*0b20*/  IADD3 R14, R18, -R17, RZ ;  /* 0x80000011120e7210 */ /* 0x000fe40007ffe0ff */
[----:B------:R-:W-:Y:S01]  /*0b30*/  IABS R15, R15 ;  /* 0x0000000f000f7213 */ /* 0x000fe20000000000 */
[----:B------:R-:W-:-:S04]  /*0b40*/  IMAD.IADD R18, R18, 0x1, -R27 ;  /* 0x0000000112127824 */ /* 0x000fc800078e0a1b */
[C---:B------:R-:W-:Y:S02]  /*0b50*/  IMAD R27, R15.reuse, -0x8, R14 ;  /* 0xfffffff80f1b7824 */ /* 0x040fe400078e020e */
[----:B------:R-:W-:Y:S02]  /*0b60*/  IMAD R26, R15, -0x8, R18 ;  /* 0xfffffff80f1a7824 */ /* 0x000fe400078e0212 */
[----:B------:R-:W-:-:S04]  /*0b70*/  IMAD.WIDE R16, R19, 0x4, R20 ;  /* 0x0000000413107825 */ /* 0x000fc800078e0214 */
[--C-:B------:R-:W-:Y:S02]  /*0b80*/  IMAD.WIDE R14, R29, 0x4, R20.reuse ;  /* 0x000000041d0e7825 */ /* 0x100fe400078e0214 */
[----:B------:R0:W5:Y:S02]  /*0b90*/  LDG.E.EL R16, desc[UR4][R16.64] ;  /* 0x0000000410107981 */ /* 0x000164000c2e1900 */
[--C-:B------:R-:W-:Y:S02]  /*0ba0*/  IMAD.WIDE R18, R27, 0x4, R20.reuse ;  /* 0x000000041b127825 */ /* 0x100fe400078e0214 */
[----:B------:R1:W5:Y:S02]  /*0bb0*/  LDG.E.EL R14, desc[UR4][R14.64] ;  /* 0x000000040e0e7981 */ /* 0x000364000c2e1900 */
[----:B------:R-:W-:Y:S02]  /*0bc0*/  IMAD.WIDE R20, R26, 0x4, R20 ;  /* 0x000000041a147825 */ /* 0x000fe400078e0214 */
[----:B------:R-:W5:Y:S02]  /*0bd0*/  LDG.E.EL R18, desc[UR4][R18.64] ;  /* 0x0000000412127981 */ /* 0x000f64000c2e1900 */
[----:B------:R-:W-:-:S02]  /*0be0*/  IMAD.WIDE R8, R25, 0x4, R8 ;  /* 0x0000000419087825 */ /* 0x000fc400078e0208 */
[----:B------:R-:W5:Y:S02]  /*0bf0*/  LDG.E.EL R20, desc[UR4][R20.64] ;  /* 0x0000000414147981 */ /* 0x000f64000c2e1900 */
[C---:B------:R-:W-:Y:S02]  /*0c00*/  IMAD.WIDE R10, R25.reuse, 0x4, R10 ;  /* 0x00000004190a7825 */ /* 0x040fe400078e020a */
[----:B------:R1:W5:Y:S02]  /*0c10*/  LDG.E.EL R27, desc[UR4][R8.64] ;  /* 0x00000004081b7981 */ /* 0x000364000c2e1900 */
[----:B------:R-:W-:Y:S02]  /*0c20*/  IMAD.WIDE R12, R25, 0x4, R12 ;  /* 0x00000004190c7825 */ /* 0x000fe400078e020c */
[----:B------:R1:W5:Y:S04]  /*0c30*/  LDG.E.EL R10, desc[UR4][R10.64] ;  /* 0x000000040a0a7981 */ /* 0x000368000c2e1900 */
[----:B------:R3:W5:Y:S01]  /*0c40*/  LDG.E.EL R13, desc[UR4][R12.64] ;  /* 0x000000040c0d7981 */ /* 0x000762000c2e1900 */
[----:B0-----:R-:W-:Y:S01]  /*0c50*/  HFMA2.MMA R17, -RZ, RZ, 1.625, 0 ;  /* 0x3e800000ff117435 */ /* 0x001fe200000001ff */
[----:B----4-:R-:W-:-:S04]  /*0c60*/  FADD R0, R0, 9.9999997473787516356e-06 ;  /* 0x3727c5ac00007421 */ /* 0x010fc80000000000 */
[----:B------:R-:W0:Y:S01]  /*0c70*/  MUFU.SQRT R25, R0 ;  /* 0x0000000000197308 */ /* 0x000e220000002000 */
[----:B------:R-:W-:-:S07]  /*0c80*/  FADD R22, R22, 9.9999997473787516356e-06 ;  /* 0x3727c5ac16167421 */ /* 0x000fce0000000000 */
[----:B-1----:R-:W1:Y:S01]  /*0c90*/  MUFU.SQRT R15, R22 ;  /* 0x00000016000f7308 */ /* 0x002e620000002000 */
[C---:B0-----:R-:W-:Y:S02]  /*0ca0*/  FSETP.GT.AND P0, PT, R25.reuse, 8.50705917302346158658e+37, PT ;  /* 0x7e8000001900780b */ /* 0x041fe40003f04000 */
[----:B------:R-:W-:Y:S02]  /*0cb0*/  FSETP.GEU.AND P2, PT, R25, 1.175494350822287508e-38, PT ;  /* 0x008000001900780b */ /* 0x000fe40003f4e000 */
[----:B-1----:R-:W-:-:S09]  /*0cc0*/  FSETP.GT.AND P1, PT, R15, 8.50705917302346158658e+37, PT ;  /* 0x7e8000000f00780b */ /* 0x002fd20003f24000 */
[----:B------:R-:W-:Y:S01]  /*0cd0*/  @P0 FMUL R25, R25, 0.25 ;  /* 0x3e80000019190820 */ /* 0x000fe20000400000 */
[----:B------:R-:W-:-:S03]  /*0ce0*/  FSETP.GEU.AND P3, PT, R15, 1.175494350822287508e-38, PT ;  /* 0x008000000f00780b */ /* 0x000fc60003f6e000 */
[----:B------:R-:W-:Y:S01]  /*0cf0*/  @!P2 FMUL R25, R25, 16777216 ;  /* 0x4b8000001919a820 */ /* 0x000fe20000400000 */
[----:B------:R-:W-:-:S05]  /*0d00*/  FSEL R8, R17, 1, P0 ;  /* 0x3f80000011087808 */ /* 0x000fca0000000000 */
[----:B------:R-:W0:Y:S01]  /*0d10*/  MUFU.RCP R25, R25 ;  /* 0x0000001900197308 */ /* 0x000e220000001000 */
[----:B------:R-:W-:Y:S01]  /*0d20*/  @P1 FMUL R15, R15, 0.25 ;  /* 0x3e8000000f0f1820 */ /* 0x000fe20000400000 */
[----:B------:R-:W-:-:S03]  /*0d30*/  @!P2 FMUL R8, R8, 16777216 ;  /* 0x4b8000000808a820 */ /* 0x000fc60000400000 */
[----:B------:R-:W-:-:S04]  /*0d40*/  @!P3 FMUL R15, R15, 16777216 ;  /* 0x4b8000000f0fb820 */ /* 0x000fc80000400000 */
[----:B------:R-:W1:Y:S01]  /*0d50*/  MUFU.RCP R0, R15 ;  /* 0x0000000f00007308 */ /* 0x000e620000001000 */
[----:B------:R-:W-:Y:S01]  /*0d60*/  FSEL R17, R17, 1, P1 ;  /* 0x3f80000011117808 */ /* 0x000fe20000800000 */
[----:B0-----:R-:W-:Y:S02]  /*0d70*/  FMUL R11, R25, R8 ;  /* 0x00000008190b7220 */ /* 0x001fe40000400000 */
[----:B------:R-:W0:Y:S01]  /*0d80*/  LDC.64 R8, c[0x0][0x238] ;  /* 0x00008e00ff087b82 */ /* 0x000e220000000a00 */
[--C-:B--2---:R-:W-:Y:S01]  /*0d90*/  FADD R4, R4, -R23.reuse ;  /* 0x8000001704047221 */ /* 0x104fe20000000000 */
[----:B------:R-:W-:Y:S01]  /*0da0*/  @!P3 FMUL R17, R17, 16777216 ;  /* 0x4b8000001111b820 */ /* 0x000fe20000400000 */
[--C-:B---3--:R-:W-:Y:S01]  /*0db0*/  FADD R12, R3, -R23.reuse ;  /* 0x80000017030c7221 */ /* 0x108fe20000000000 */
[--C-:B------:R-:W-:Y:S01]  /*0dc0*/  FADD R2, R2, -R23.reuse ;  /* 0x8000001702027221 */ /* 0x100fe20000000000 */
[----:B-----5:R-:W-:Y:S01]  /*0dd0*/  FADD R6, R6, -R23 ;  /* 0x8000001706067221 */ /* 0x020fe20000000000 */
[C---:B------:R-:W-:Y:S01]  /*0de0*/  FMUL R3, R11.reuse, R4 ;  /* 0x000000040b037220 */ /* 0x040fe20000400000 */
[----:B-1----:R-:W-:Y:S01]  /*0df0*/  FMUL R17, R0, R17 ;  /* 0x0000001100117220 */ /* 0x002fe20000400000 */
[C---:B------:R-:W-:Y:S01]  /*0e00*/  FMUL R12, R11.reuse, R12 ;  /* 0x0000000c0b0c7220 */ /* 0x040fe20000400000 */
[C---:B------:R-:W-:Y:S01]  /*0e10*/  FMUL R15, R11.reuse, R2 ;  /* 0x000000020b0f7220 */ /* 0x040fe20000400000 */
[----:B------:R-:W-:Y:S01]  /*0e20*/  FMUL R11, R11, R6 ;  /* 0x000000060b0b7220 */ /* 0x000fe20000400000 */
[C-C-:B------:R-:W-:Y:S01]  /*0e30*/  FFMA R3, R7.reuse, R3, R24.reuse ;  /* 0x0000000307037223 */ /* 0x140fe20000000018 */
[----:B------:R-:W-:-:S02]  /*0e40*/  FFMA R2, R7, R12, R24 ;  /* 0x0000000c07027223 */ /* 0x000fc40000000018 */
[C-C-:B------:R-:W-:Y:S01]  /*0e50*/  FFMA R0, R7.reuse, R11, R24.reuse ;  /* 0x0000000b07007223 */ /* 0x140fe20000000018 */
[----:B------:R-:W-:Y:S01]  /*0e60*/  FFMA R7, R7, R15, R24 ;  /* 0x0000000f07077223 */ /* 0x000fe20000000018 */
[----:B------:R-:W-:Y:S02]  /*0e70*/  FSETP.GEU.AND P6, PT, R3, RZ, PT ;  /* 0x000000ff0300720b */ /* 0x000fe40003fce000 */
[----:B------:R-:W-:Y:S02]  /*0e80*/  FSETP.GEU.AND P0, PT, R2, RZ, PT ;  /* 0x000000ff0200720b */ /* 0x000fe40003f0e000 */
[----:B------:R-:W-:Y:S01]  /*0e90*/  FSETP.GEU.AND P1, PT, R7, RZ, PT ;  /* 0x000000ff0700720b */ /* 0x000fe20003f2e000 */
[----:B0-----:R-:W-:Y:S01]  /*0ea0*/  IMAD.WIDE R8, R5, 0x4, R8 ;  /* 0x0000000405087825 */ /* 0x001fe200078e0208 */
[----:B------:R-:W-:Y:S02]  /*0eb0*/  SEL R5, R3, RZ, P6 ;  /* 0x000000ff03057207 */ /* 0x000fe40003000000 */
[----:B------:R-:W-:-:S02]  /*0ec0*/  FSETP.GEU.AND P2, PT, R0, RZ, PT ;  /* 0x000000ff0000720b */ /* 0x000fc40003f4e000 */
[----:B------:R-:W-:Y:S02]  /*0ed0*/  SEL R4, R2, RZ, P0 ;  /* 0x000000ff02047207 */ /* 0x000fe40000000000 */
[----:B------:R-:W-:Y:S02]  /*0ee0*/  SEL R7, R7, RZ, P1 ;  /* 0x000000ff07077207 */ /* 0x000fe40000800000 */
[----:B------:R-:W-:-:S05]  /*0ef0*/  SEL R6, R0, RZ, P2 ;  /* 0x000000ff00067207 */ /* 0x000fca0001000000 */
[----:B------:R-:W-:Y:S01]  /*0f00*/  STG.E.128 desc[UR4][R8.64], R4 ;  /* 0x0000000408007986 */ /* 0x000fe2000c101d04 */
[--C-:B------:R-:W-:Y:S01]  /*0f10*/  FADD R14, R14, -R27.reuse ;  /* 0x8000001b0e0e7221 */ /* 0x100fe20000000000 */
[--C-:B------:R-:W-:Y:S01]  /*0f20*/  FADD R16, R16, -R27.reuse ;  /* 0x8000001b10107221 */ /* 0x100fe20000000000 */
[--C-:B------:R-:W-:Y:S01]  /*0f30*/  FADD R18, R18, -R27.reuse ;  /* 0x8000001b12127221 */ /* 0x100fe20000000000 */
[----:B------:R-:W-:Y:S01]  /*0f40*/  FADD R20, R20, -R27 ;  /* 0x8000001b14147221 */ /* 0x000fe20000000000 */
[C---:B------:R-:W-:Y:S01]  /*0f50*/  FMUL R14, R17.reuse, R14 ;  /* 0x0000000e110e7220 */ /* 0x040fe20000400000 */
[C---:B------:R-:W-:Y:S01]  /*0f60*/  FMUL R16, R17.reuse, R16 ;  /* 0x0000001011107220 */ /* 0x040fe20000400000 */
[C---:B------:R-:W-:Y:S01]  /*0f70*/  FMUL R18, R17.reuse, R18 ;  /* 0x0000001211127220 */ /* 0x040fe20000400000 */
[----:B------:R-:W-:Y:S01]  /*0f80*/  FMUL R20, R17, R20 ;  /* 0x0000001411147220 */ /* 0x000fe20000400000 */
[C-C-:B------:R-:W-:Y:S01]  /*0f90*/  FFMA R14, R10.reuse, R14, R13.reuse ;  /* 0x0000000e0a0e7223 */ /* 0x140fe2000000000d */
[C-C-:B------:R-:W-:Y:S01]  /*0fa0*/  FFMA R16, R10.reuse, R16, R13.reuse ;  /* 0x000000100a107223 */ /* 0x140fe2000000000d */
[C-C-:B------:R-:W-:Y:S01]  /*0fb0*/  FFMA R18, R10.reuse, R18, R13.reuse ;  /* 0x000000120a127223 */ /* 0x140fe2000000000d */
[----:B------:R-:W-:-:S02]  /*0fc0*/  FFMA R20, R10, R20, R13 ;  /* 0x000000140a147223 */ /* 0x000fc4000000000d */
[----:B------:R-:W-:Y:S02]  /*0fd0*/  FSETP.GEU.AND P3, PT, R14, RZ, PT ;  /* 0x000000ff0e00720b */ /* 0x000fe40003f6e000 */
[----:B------:R-:W-:Y:S02]  /*0fe0*/  FSETP.GEU.AND P4, PT, R16, RZ, PT ;  /* 0x000000ff1000720b */ /* 0x000fe40003f8e000 */
[----:B------:R-:W-:Y:S02]  /*0ff0*/  FSETP.GEU.AND P5, PT, R18, RZ, PT ;  /* 0x000000ff1200720b */ /* 0x000fe40003fae000 */
[----:B------:R-:W-:Y:S02]  /*1000*/  FSETP.GEU.AND P6, PT, R20, RZ, PT ;  /* 0x000000ff1400720b */ /* 0x000fe40003fce000 */
[----:B------:R-:W-:Y:S02]  /*1010*/  SEL R12, R14, RZ, P3 ;  /* 0x000000ff0e0c7207 */ /* 0x000fe40001800000 */
[----:B------:R-:W-:-:S02]  /*1020*/  SEL R13, R16, RZ, P4 ;  /* 0x000000ff100d7207 */ /* 0x000fc40002000000 */
[----:B------:R-:W-:Y:S02]  /*1030*/  SEL R14, R18, RZ, P5 ;  /* 0x000000ff120e7207 */ /* 0x000fe40002800000 */
[----:B------:R-:W-:-:S05]  /*1040*/  SEL R15, R20, RZ, P6 ;  /* 0x000000ff140f7207 */ /* 0x000fca0003000000 */
[----:B------:R-:W-:Y:S01]  /*1050*/  STG.E.128 desc[UR4][R8.64+0x800], R12 ;  /* 0x0008000c08007986 */ /* 0x000fe2000c101d04 */
[----:B------:R-:W-:Y:S05]  /*1060*/  EXIT ;  /* 0x000000000000794d */ /* 0x000fea0003800000 */
.L_x_0:
[----:B------:R-:W-:-:S00]  /*1070*/  BRA `(.L_x_0) ;  /* 0xfffffffc00fc7947 */ /* 0x000fc0000383ffff */
[----:B------:R-:W-:-:S00]  /*1080*/  NOP ;  /* 0x0000000000007918 */ /* 0x000fc00000000000 */
[----:B------:R-:W-:-:S00]  /*1090*/  NOP ;  /* 0x0000000000007918 */ /* 0x000fc00000000000 */
[----:B------:R-:W-:-:S00]  /*10a0*/  NOP ;  /* 0x0000000000007918 */ /* 0x000fc00000000000 */
[----:B------:R-:W-:-:S00]  /*10b0*/  NOP ;  /* 0x0000000000007918 */ /* 0x000fc00000000000 */
[----:B------:R-:W-:-:S00]  /*10c0*/  NOP ;  /* 0x0000000000007918 */ /* 0x000fc00000000000 */
[----:B------:R-:W-:-:S00]  /*10d0*/  NOP ;  /* 0x0000000000007918 */ /* 0x000fc00000000000 */
[----:B------:R-:W-:-:S00]  /*10e0*/  NOP ;  /* 0x0000000000007918 */ /* 0x000fc00000000000 */
[----:B------:R-:W-:-:S00]  /*10f0*/  NOP ;  /* 0x0000000000007918 */ /* 0x000fc00000000000 */
.L_x_1:


//--------------------- .nv.global.init           --------------------------
	.section	.nv.global.init,"aw",@progbits
.nv.global.init:
	.type		_$_str,@object
	.size		_$_str,(_$_str_$_2 - _$_str)
_$_str:
        /*0000*/ 	.byte	0x5f, 0x5f, 0x43, 0x55, 0x44, 0x41, 0x5f, 0x46, 0x54, 0x5a, 0x00
	.type		_$_str_$_2,@object
	.size		_$_str_$_2,(.L_1 - _$_str_$_2)
_$_str_$_2:
        /*000b*/ 	.byte	0x5f, 0x5f, 0x43, 0x55, 0x44, 0x41, 0x5f, 0x50, 0x52, 0x45, 0x43, 0x5f, 0x53, 0x51, 0x52, 0x54
        /*001b*/ 	.byte	0x00
.L_1:


//--------------------- .nv.constant0.triton_poi_fused__native_batch_norm_legit_no_training_reflection_pad2d_relu_7 --------------------------
	.section	.nv.constant0.triton_poi_fused__native_batch_norm_legit_no_training_reflection_pad2d_relu_7,"a",@progbits
	.sectionflags	@""
	.align	4
.nv.constant0.triton_poi_fused__native_batch_norm_legit_no_training_reflection_pad2d_relu_7:
	.zero		580
